	.headerflags	@"EF_CUDA_TEXMODE_UNIFIED EF_CUDA_64BIT_ADDRESS EF_CUDA_ACCELERATORS EF_CUDA_SM90 EF_CUDA_VIRTUAL_SM(EF_CUDA_SM90)"
	.elftype	@"ET_EXEC"


//--------------------- .nv.info                  --------------------------
	.section	.nv.info,"",@"SHT_CUDA_INFO"
	.align	4


	//----- nvinfo : EIATTR_REGCOUNT
	.align		4
        /*0000*/ 	.byte	0x04, 0x2f
        /*0002*/ 	.short	(.L_1 - .L_0)
	.align		4
.L_0:
        /*0004*/ 	.word	index@(triton_poi_fused_add_mul_0)
        /*0008*/ 	.word	0x00000016


	//----- nvinfo : EIATTR_MIN_STACK_SIZE
	.align		4
.L_1:
        /*000c*/ 	.byte	0x04, 0x12
        /*000e*/ 	.short	(.L_3 - .L_2)
	.align		4
.L_2:
        /*0010*/ 	.word	index@(triton_poi_fused_add_mul_0)
        /*0014*/ 	.word	0x00000000


	//----- nvinfo : EIATTR_FRAME_SIZE
	.align		4
.L_3:
        /*0018*/ 	.byte	0x04, 0x11
        /*001a*/ 	.short	(.L_5 - .L_4)
	.align		4
.L_4:
        /*001c*/ 	.word	index@(triton_poi_fused_add_mul_0)
        /*0020*/ 	.word	0x00000000


	//----- nvinfo : EIATTR_MIN_STACK_SIZE
	.align		4
.L_5:
        /*0024*/ 	.byte	0x04, 0x12
        /*0026*/ 	.short	(.L_7 - .L_6)
	.align		4
.L_6:
        /*0028*/ 	.word	index@(triton_poi_fused_add_mul_0)
        /*002c*/ 	.word	0x00000000
.L_7:


//--------------------- .nv.info.triton_poi_fused_add_mul_0 --------------------------
	.section	.nv.info.triton_poi_fused_add_mul_0,"",@"SHT_CUDA_INFO"
	.sectionflags	@""
	.align	4


	//----- nvinfo : EIATTR_CUDA_API_VERSION
	.align		4
        /*0000*/ 	.byte	0x04, 0x37
        /*0002*/ 	.short	(.L_9 - .L_8)
.L_8:
        /*0004*/ 	.word	0x0000007c


	//----- nvinfo : EIATTR_KPARAM_INFO
	.align		4
.L_9:
        /*0008*/ 	.byte	0x04, 0x17
        /*000a*/ 	.short	(.L_11 - .L_10)
.L_10:
        /*000c*/ 	.word	0x00000000
        /*0010*/ 	.short	0x0002
        /*0012*/ 	.short	0x0010
        /*0014*/ 	.byte	0x00, 0xf0, 0x11, 0x00


	//----- nvinfo : EIATTR_KPARAM_INFO
	.align		4
.L_11:
        /*0018*/ 	.byte	0x04, 0x17
        /*001a*/ 	.short	(.L_13 - .L_12)
.L_12:
        /*001c*/ 	.word	0x00000000
        /*0020*/ 	.short	0x0001
        /*0022*/ 	.short	0x0008
        /*0024*/ 	.byte	0x00, 0xf4, 0x21, 0x00


	//----- nvinfo : EIATTR_KPARAM_INFO
	.align		4
.L_13:
        /*0028*/ 	.byte	0x04, 0x17
        /*002a*/ 	.short	(.L_15 - .L_14)
.L_14:
        /*002c*/ 	.word	0x00000000
        /*0030*/ 	.short	0x0000
        /*0032*/ 	.short	0x0000
        /*0034*/ 	.byte	0x00, 0xf4, 0x21, 0x00


	//----- nvinfo : EIATTR_SPARSE_MMA_MASK
	.align		4
.L_15:
        /*0038*/ 	.byte	0x03, 0x50
        /*003a*/ 	.short	0x0000


	//----- nvinfo : EIATTR_MAXREG_COUNT
	.align		4
        /*003c*/ 	.byte	0x03, 0x1b
        /*003e*/ 	.short	0x00ff


	//----- nvinfo : EIATTR_EXIT_INSTR_OFFSETS
	.align		4
        /*0040*/ 	.byte	0x04, 0x1c
        /*0042*/ 	.short	(.L_17 - .L_16)


	//   ....[0]....
.L_16:
        /*0044*/ 	.word	0x00000220


	//   ....[1]....
        /*0048*/ 	.word	0x00000240


	//----- nvinfo : EIATTR_REQNTID
	.align		4
.L_17:
        /*004c*/ 	.byte	0x04, 0x10
        /*004e*/ 	.short	(.L_19 - .L_18)
.L_18:
        /*0050*/ 	.word	0x00000020
        /*0054*/ 	.word	0x00000001
        /*0058*/ 	.word	0x00000001


	//----- nvinfo : EIATTR_CBANK_PARAM_SIZE
	.align		4
.L_19:
        /*005c*/ 	.byte	0x03, 0x19
        /*005e*/ 	.short	0x0014


	//----- nvinfo : EIATTR_PARAM_CBANK
	.align		4
        /*0060*/ 	.byte	0x04, 0x0a
        /*0062*/ 	.short	(.L_21 - .L_20)
	.align		4
.L_20:
        /*0064*/ 	.word	index@(.nv.constant0.triton_poi_fused_add_mul_0)
        /*0068*/ 	.short	0x0210
        /*006a*/ 	.short	0x0014


	//----- nvinfo : EIATTR_SW_WAR
	.align		4
.L_21:
        /*006c*/ 	.byte	0x04, 0x36
        /*006e*/ 	.short	(.L_23 - .L_22)
.L_22:
        /*0070*/ 	.word	0x00000008
.L_23:


//--------------------- .nv.callgraph             --------------------------
	.section	.nv.callgraph,"",@"SHT_CUDA_CALLGRAPH"
	.align	4
	.sectionentsize	8
	.align		4
        /*0000*/ 	.word	0x00000000
	.align		4
        /*0004*/ 	.word	0xffffffff
	.align		4
        /*0008*/ 	.word	0x00000000
	.align		4
        /*000c*/ 	.word	0xfffffffe
	.align		4
        /*0010*/ 	.word	0x00000000
	.align		4
        /*0014*/ 	.word	0xfffffffd
	.align		4
        /*0018*/ 	.word	0x00000000
	.align		4
        /*001c*/ 	.word	0xfffffffc


//--------------------- .text.triton_poi_fused_add_mul_0 --------------------------
	.section	.text.triton_poi_fused_add_mul_0,"ax",@progbits
	.align	128
        .global         triton_poi_fused_add_mul_0
        .type           triton_poi_fused_add_mul_0,@function
        .size           triton_poi_fused_add_mul_0,(.L_x_1 - triton_poi_fused_add_mul_0)
        .other          triton_poi_fused_add_mul_0,@"STO_CUDA_ENTRY STV_DEFAULT"
triton_poi_fused_add_mul_0:
.text.triton_poi_fused_add_mul_0:
[----:B------:R-:W0:Y:S02]  /*0000*/  LDC R1, c[0x0][0x28] ;  /* 0x00000a00ff017b82 */ /* 0x000e240000000800 */
[----:B------:R-:W1:Y:S01]  /*0010*/  S2R R0, SR_TID.X ;  /* 0x0000000000007919 */ /* 0x000e620000002100 */
[----:B------:R-:W2:Y:S01]  /*0020*/  LDC.64 R6, c[0x0][0x210] ;  /* 0x00008400ff067b82 */ /* 0x000ea20000000a00 */
[----:B------:R-:W-:Y:S01]  /*0030*/  CS2R R14, SRZ ;  /* 0x00000000000e7805 */ /* 0x000fe2000001ff00 */
[----:B------:R-:W-:Y:S01]  /*0040*/  ULDC.64 UR4, c[0x0][0x208] ;  /* 0x0000820000047ab9 */ /* 0x000fe20000000a00 */
[----:B------:R-:W3:Y:S01]  /*0050*/  S2R R11, SR_CTAID.X ;  /* 0x00000000000b7919 */ /* 0x000ee20000002500 */
[----:B------:R-:W-:Y:S02]  /*0060*/  CS2R R12, SRZ ;  /* 0x00000000000c7805 */ /* 0x000fe4000001ff00 */
[----:B-1----:R-:W-:-:S04]  /*0070*/  SHF.L.U32 R0, R0, 0x1, RZ ;  /* 0x0000000100007819 */ /* 0x002fc800000006ff */
[----:B------:R-:W-:-:S04]  /*0080*/  LOP3.LUT R0, R0, 0x3e, RZ, 0xc0, !PT ;  /* 0x0000003e00007812 */ /* 0x000fc800078ec0ff */
[----:B---3--:R-:W-:-:S04]  /*0090*/  LEA R11, R11, R0, 0x6 ;  /* 0x000000000b0b7211 */ /* 0x008fc800078e30ff */
[----:B------:R-:W-:Y:S02]  /*00a0*/  SHF.R.S32.HI R0, RZ, 0x1f, R11 ;  /* 0x0000001fff007819 */ /* 0x000fe4000001140b */
[----:B------:R-:W-:Y:S02]  /*00b0*/  ISETP.GE.AND P0, PT, R11, 0x40, PT ;  /* 0x000000400b00780c */ /* 0x000fe40003f06270 */
[----:B------:R-:W-:-:S05]  /*00c0*/  LEA.HI R0, R0, R11, RZ, 0x4 ;  /* 0x0000000b00007211 */ /* 0x000fca00078f20ff */
[C---:B------:R-:W-:Y:S01]  /*00d0*/  IMAD.SHL.U32 R2, R0.reuse, 0x4, RZ ;  /* 0x0000000400027824 */ /* 0x040fe200078e00ff */
[----:B------:R-:W-:-:S04]  /*00e0*/  LOP3.LUT R0, R0, 0xfffffff0, RZ, 0xc0, !PT ;  /* 0xfffffff000007812 */ /* 0x000fc800078ec0ff */
[----:B------:R-:W-:-:S04]  /*00f0*/  LOP3.LUT R2, R2, 0xffffffc0, RZ, 0xc0, !PT ;  /* 0xffffffc002027812 */ /* 0x000fc800078ec0ff */
[----:B------:R-:W-:-:S04]  /*0100*/  IADD3 R3, R2, R11, -R0 ;  /* 0x0000000b02037210 */ /* 0x000fc80007ffe800 */
[----:B------:R-:W-:Y:S01]  /*0110*/  IADD3 R5, R3, 0x10, RZ ;  /* 0x0000001003057810 */ /* 0x000fe20007ffe0ff */
[C---:B------:R-:W-:Y:S02]  /*0120*/  VIADD R9, R3.reuse, 0x20 ;  /* 0x0000002003097836 */ /* 0x040fe40000000000 */
[----:B--2---:R-:W-:-:S04]  /*0130*/  IMAD.WIDE R2, R3, 0x4, R6 ;  /* 0x0000000403027825 */ /* 0x004fc800078e0206 */
[--C-:B------:R-:W-:Y:S01]  /*0140*/  IMAD.WIDE R4, R5, 0x4, R6.reuse ;  /* 0x0000000405047825 */ /* 0x100fe200078e0206 */
[----:B------:R-:W-:Y:S01]  /*0150*/  CS2R R16, SRZ ;  /* 0x0000000000107805 */ /* 0x000fe2000001ff00 */
[----:B------:R-:W2:Y:S04]  /*0160*/  @!P0 LDG.E.64 R12, desc[UR4][R2.64] ;  /* 0x00000004020c8981 */ /* 0x000ea8000c1e1b00 */
[----:B------:R1:W3:Y:S01]  /*0170*/  @!P0 LDG.E.64 R14, desc[UR4][R4.64] ;  /* 0x00000004040e8981 */ /* 0x0002e2000c1e1b00 */
[----:B------:R-:W-:Y:S02]  /*0180*/  IMAD.WIDE R6, R9, 0x4, R6 ;  /* 0x0000000409067825 */ /* 0x000fe400078e0206 */
[----:B------:R-:W1:Y:S03]  /*0190*/  LDC.64 R8, c[0x0][0x218] ;  /* 0x00008600ff087b82 */ /* 0x000e660000000a00 */
[----:B------:R-:W4:Y:S01]  /*01a0*/  @!P0 LDG.E.64 R16, desc[UR4][R6.64] ;  /* 0x0000000406108981 */ /* 0x000f22000c1e1b00 */
[----:B-1----:R-:W-:-:S04]  /*01b0*/  IMAD.WIDE R4, R11, 0x4, R8 ;  /* 0x000000040b047825 */ /* 0x002fc800078e0208 */
[----:B---3--:R-:W-:Y:S01]  /*01c0*/  FMUL R19, R14, 0.58700001239776611328 ;  /* 0x3f1645a20e137820 */ /* 0x008fe20000400000 */
[----:B------:R-:W-:-:S03]  /*01d0*/  FMUL R0, R15, 0.58700001239776611328 ;  /* 0x3f1645a20f007820 */ /* 0x000fc60000400000 */
[----:B--2---:R-:W-:Y:S01]  /*01e0*/  FFMA R19, R12, 0.29890000820159912109, R19 ;  /* 0x3e99096c0c137823 */ /* 0x004fe20000000013 */
[----:B------:R-:W-:-:S03]  /*01f0*/  FFMA R0, R13, 0.29890000820159912109, R0 ;  /* 0x3e99096c0d007823 */ /* 0x000fc60000000000 */
[----:B----4-:R-:W-:Y:S01]  /*0200*/  FFMA R16, R16, 0.11400000005960464478, R19 ;  /* 0x3de978d510107823 */ /* 0x010fe20000000013 */
[----:B------:R-:W-:Y:S01]  /*0210*/  FFMA R17, R17, 0.11400000005960464478, R0 ;  /* 0x3de978d511117823 */ /* 0x000fe20000000000 */
[----:B------:R-:W-:Y:S06]  /*0220*/  @P0 EXIT ;  /* 0x000000000000094d */ /* 0x000fec0003800000 */
[----:B------:R-:W-:Y:S01]  /*0230*/  STG.E.64 desc[UR4][R4.64], R16 ;  /* 0x0000001004007986 */ /* 0x000fe2000c101b04 */
[----:B------:R-:W-:Y:S05]  /*0240*/  EXIT ;  /* 0x000000000000794d */ /* 0x000fea0003800000 */
.L_x_0:
[----:B------:R-:W-:-:S00]  /*0250*/  BRA `(.L_x_0) ;  /* 0xfffffffc00fc7947 */ /* 0x000fc0000383ffff */
[----:B------:R-:W-:-:S00]  /*0260*/  NOP ;  /* 0x0000000000007918 */ /* 0x000fc00000000000 */
        /* <DEDUP_REMOVED lines=9> */
.L_x_1:


//--------------------- .nv.constant0.triton_poi_fused_add_mul_0 --------------------------
	.section	.nv.constant0.triton_poi_fused_add_mul_0,"a",@progbits
	.sectionflags	@""
	.align	4
.nv.constant0.triton_poi_fused_add_mul_0:
	.zero		548
